//
// Generated by NVIDIA NVVM Compiler
//
// Compiler Build ID: CL-36424714
// Cuda compilation tools, release 13.0, V13.0.88
// Based on NVVM 20.0.0
//

.version 9.0
.target sm_100
.address_size 64

	// .globl	_Z14layernorm_reluPfS_S_S_i
.extern .shared .align 16 .b8 shared_mem[];

.visible .entry _Z14layernorm_reluPfS_S_S_i(
	.param .u64 .ptr .align 1 _Z14layernorm_reluPfS_S_S_i_param_0,
	.param .u64 .ptr .align 1 _Z14layernorm_reluPfS_S_S_i_param_1,
	.param .u64 .ptr .align 1 _Z14layernorm_reluPfS_S_S_i_param_2,
	.param .u64 .ptr .align 1 _Z14layernorm_reluPfS_S_S_i_param_3,
	.param .u32 _Z14layernorm_reluPfS_S_S_i_param_4
)
{
	.reg .pred 	%p<10>;
	.reg .b32 	%r<29>;
	.reg .b32 	%f<34>;
	.reg .b64 	%rd<19>;
	.reg .b64 	%fd<3>;

	ld.param.u64 	%rd7, [_Z14layernorm_reluPfS_S_S_i_param_0];
	ld.param.u64 	%rd4, [_Z14layernorm_reluPfS_S_S_i_param_1];
	ld.param.u64 	%rd5, [_Z14layernorm_reluPfS_S_S_i_param_2];
	ld.param.u64 	%rd6, [_Z14layernorm_reluPfS_S_S_i_param_3];
	ld.param.u32 	%r9, [_Z14layernorm_reluPfS_S_S_i_param_4];
	cvta.to.global.u64 	%rd8, %rd7;
	mov.u32 	%r28, %ntid.x;
	mov.u32 	%r10, %ctaid.x;
	mov.u32 	%r11, %tid.x;
	mul.lo.s32 	%r12, %r9, %r10;
	cvt.s64.s32 	%rd9, %r12;
	setp.ge.s32 	%p1, %r11, %r9;
	cvt.u64.u32 	%rd1, %r11;
	add.s64 	%rd2, %rd9, %rd1;
	shl.b64 	%rd10, %rd2, 2;
	add.s64 	%rd3, %rd8, %rd10;
	mov.f32 	%f29, 0f00000000;
	@%p1 bra 	$L__BB0_2;
	ld.global.f32 	%f29, [%rd3];
$L__BB0_2:
	setp.lt.u32 	%p2, %r28, 2;
	@%p2 bra 	$L__BB0_7;
	cvt.u32.u64 	%r13, %rd1;
	shl.b32 	%r14, %r13, 2;
	mov.u32 	%r15, shared_mem;
	add.s32 	%r2, %r15, %r14;
	mov.u32 	%r27, %r28;
	mov.f32 	%f31, %f29;
$L__BB0_4:
	shr.u32 	%r4, %r27, 1;
	bar.sync 	0;
	setp.ge.u32 	%p3, %r13, %r4;
	@%p3 bra 	$L__BB0_6;
	shl.b32 	%r17, %r4, 2;
	add.s32 	%r18, %r2, %r17;
	ld.shared.f32 	%f14, [%r18];
	add.f32 	%f31, %f31, %f14;
$L__BB0_6:
	st.shared.f32 	[%r2], %f31;
	setp.gt.u32 	%p4, %r27, 3;
	mov.u32 	%r27, %r4;
	@%p4 bra 	$L__BB0_4;
$L__BB0_7:
	shl.b32 	%r19, %r28, 2;
	mov.u32 	%r20, shared_mem;
	add.s32 	%r5, %r20, %r19;
	setp.lt.u32 	%p5, %r28, 2;
	bar.sync 	0;
	ld.shared.f32 	%f15, [shared_mem];
	cvt.rn.f32.s32 	%f6, %r9;
	div.rn.f32 	%f7, %f15, %f6;
	@%p5 bra 	$L__BB0_12;
	sub.f32 	%f16, %f29, %f7;
	cvt.u32.u64 	%r21, %rd1;
	shl.b32 	%r22, %r21, 2;
	add.s32 	%r6, %r5, %r22;
	mul.f32 	%f17, %f16, %f16;
	setp.lt.s32 	%p6, %r21, %r9;
	selp.f32 	%f33, %f17, 0f00000000, %p6;
$L__BB0_9:
	shr.u32 	%r8, %r28, 1;
	bar.sync 	0;
	setp.ge.u32 	%p7, %r21, %r8;
	@%p7 bra 	$L__BB0_11;
	shl.b32 	%r24, %r8, 2;
	add.s32 	%r25, %r6, %r24;
	ld.shared.f32 	%f18, [%r25];
	add.f32 	%f33, %f33, %f18;
$L__BB0_11:
	st.shared.f32 	[%r6], %f33;
	setp.gt.u32 	%p8, %r28, 3;
	mov.u32 	%r28, %r8;
	@%p8 bra 	$L__BB0_9;
$L__BB0_12:
	cvt.u32.u64 	%r26, %rd1;
	setp.ge.s32 	%p9, %r26, %r9;
	bar.sync 	0;
	ld.shared.f32 	%f19, [%r5];
	div.rn.f32 	%f12, %f19, %f6;
	@%p9 bra 	$L__BB0_14;
	cvt.f64.f32 	%fd1, %f12;
	add.f64 	%fd2, %fd1, 0d3EE4F8B588E368F1;
	cvt.rn.f32.f64 	%f20, %fd2;
	rsqrt.approx.f32 	%f21, %f20;
	ld.global.f32 	%f22, [%rd3];
	sub.f32 	%f23, %f22, %f7;
	mul.f32 	%f24, %f21, %f23;
	cvta.to.global.u64 	%rd11, %rd5;
	shl.b64 	%rd12, %rd1, 2;
	add.s64 	%rd13, %rd11, %rd12;
	ld.global.f32 	%f25, [%rd13];
	cvta.to.global.u64 	%rd14, %rd6;
	add.s64 	%rd15, %rd14, %rd12;
	ld.global.f32 	%f26, [%rd15];
	fma.rn.f32 	%f27, %f25, %f24, %f26;
	max.f32 	%f28, %f27, 0f00000000;
	cvta.to.global.u64 	%rd16, %rd4;
	add.s64 	%rd18, %rd16, %rd10;
	st.global.f32 	[%rd18], %f28;
$L__BB0_14:
	ret;

}


// ===== COMPILED SASS (sm_100) =====

	.target	sm_100

	.elftype	@"ET_EXEC"


//--------------------- .note.nv.tkinfo           --------------------------
	.section	.note.nv.tkinfo,"",@"SHT_NOTE"
	.sectionflags	@"SHF_NOTE_NV_TKINFO"
	.tkinfo
        /*0018*/ 	.word	0x00000002
        /*0030*/ 	.string	""
        /*0030*/ 	.string	"ptxas"
        /*0030*/ 	.string	"Cuda compilation tools, release 13.0, V13.0.88"
        /*0030*/ 	.string	"Build cuda_13.0.r13.0/compiler.36424714_0"
        /*0030*/ 	.string	"-arch sm_100 -m 64 "



//--------------------- .note.nv.cuinfo           --------------------------
	.section	.note.nv.cuinfo,"",@"SHT_NOTE"
	.sectionflags	@"SHF_NOTE_NV_CUINFO"
        /*0018*/ 	.short	0x0002
        /*001a*/ 	.short	0x0064
        /*001c*/ 	.short	0x0082
	.zero		2


//--------------------- .nv.info                  --------------------------
	.section	.nv.info,"",@"SHT_CUDA_INFO"
	.align	4


	//----- nvinfo : EIATTR_REGCOUNT
	.align		4
        /*0000*/ 	.byte	0x04, 0x2f
        /*0002*/ 	.short	(.L_1 - .L_0)
	.align		4
.L_0:
        /*0004*/ 	.word	index@(_Z14layernorm_reluPfS_S_S_i)
        /*0008*/ 	.word	0x00000017


	//----- nvinfo : EIATTR_FRAME_SIZE
	.align		4
.L_1:
        /*000c*/ 	.byte	0x04, 0x11
        /*000e*/ 	.short	(.L_3 - .L_2)
	.align		4
.L_2:
        /*0010*/ 	.word	index@($__internal_0_$__cuda_sm3x_div_rn_noftz_f32_slowpath)
        /*0014*/ 	.word	0x00000000


	//----- nvinfo : EIATTR_FRAME_SIZE
	.align		4
.L_3:
        /*0018*/ 	.byte	0x04, 0x11
        /*001a*/ 	.short	(.L_5 - .L_4)
	.align		4
.L_4:
        /*001c*/ 	.word	index@(_Z14layernorm_reluPfS_S_S_i)
        /*0020*/ 	.word	0x00000000


	//----- nvinfo : EIATTR_MIN_STACK_SIZE
	.align		4
.L_5:
        /*0024*/ 	.byte	0x04, 0x12
        /*0026*/ 	.short	(.L_7 - .L_6)
	.align		4
.L_6:
        /*0028*/ 	.word	index@(_Z14layernorm_reluPfS_S_S_i)
        /*002c*/ 	.word	0x00000000
.L_7:


//--------------------- .nv.compat                --------------------------
	.section	.nv.compat,"",@"SHT_CUDA_COMPAT_INFO"
	.align	4
        /*0000*/ 	.byte	0x02, 0x09, 0x00, 0x00, 0x02, 0x02, 0x01, 0x00, 0x02, 0x05, 0x05, 0x00, 0x03, 0x07, 0x01, 0x01
        /*0010*/ 	.byte	0x02, 0x03, 0x00, 0x00, 0x02, 0x06, 0x01, 0x00, 0x04, 0x0b, 0x08, 0x00, 0x01, 0x00, 0x00, 0x00
        /*0020*/ 	.byte	0x00, 0x00, 0x00, 0x00


//--------------------- .nv.info._Z14layernorm_reluPfS_S_S_i --------------------------
	.section	.nv.info._Z14layernorm_reluPfS_S_S_i,"",@"SHT_CUDA_INFO"
	.sectionflags	@""
	.align	4


	//----- nvinfo : EIATTR_CUDA_API_VERSION
	.align		4
        /*0000*/ 	.byte	0x04, 0x37
        /*0002*/ 	.short	(.L_9 - .L_8)
.L_8:
        /*0004*/ 	.word	0x00000082


	//----- nvinfo : EIATTR_KPARAM_INFO
	.align		4
.L_9:
        /*0008*/ 	.byte	0x04, 0x17
        /*000a*/ 	.short	(.L_11 - .L_10)
.L_10:
        /*000c*/ 	.word	0x00000000
        /*0010*/ 	.short	0x0004
        /*0012*/ 	.short	0x0020
        /*0014*/ 	.byte	0x00, 0xf0, 0x11, 0x00


	//----- nvinfo : EIATTR_KPARAM_INFO
	.align		4
.L_11:
        /*0018*/ 	.byte	0x04, 0x17
        /*001a*/ 	.short	(.L_13 - .L_12)
.L_12:
        /*001c*/ 	.word	0x00000000
        /*0020*/ 	.short	0x0003
        /*0022*/ 	.short	0x0018
        /*0024*/ 	.byte	0x00, 0xf5, 0x21, 0x00


	//----- nvinfo : EIATTR_KPARAM_INFO
	.align		4
.L_13:
        /*0028*/ 	.byte	0x04, 0x17
        /*002a*/ 	.short	(.L_15 - .L_14)
.L_14:
        /*002c*/ 	.word	0x00000000
        /*0030*/ 	.short	0x0002
        /*0032*/ 	.short	0x0010
        /*0034*/ 	.byte	0x00, 0xf5, 0x21, 0x00


	//----- nvinfo : EIATTR_KPARAM_INFO
	.align		4
.L_15:
        /*0038*/ 	.byte	0x04, 0x17
        /*003a*/ 	.short	(.L_17 - .L_16)
.L_16:
        /*003c*/ 	.word	0x00000000
        /*0040*/ 	.short	0x0001
        /*0042*/ 	.short	0x0008
        /*0044*/ 	.byte	0x00, 0xf5, 0x21, 0x00


	//----- nvinfo : EIATTR_KPARAM_INFO
	.align		4
.L_17:
        /*0048*/ 	.byte	0x04, 0x17
        /*004a*/ 	.short	(.L_19 - .L_18)
.L_18:
        /*004c*/ 	.word	0x00000000
        /*0050*/ 	.short	0x0000
        /*0052*/ 	.short	0x0000
        /*0054*/ 	.byte	0x00, 0xf5, 0x21, 0x00


	//----- nvinfo : EIATTR_SPARSE_MMA_MASK
	.align		4
.L_19:
        /*0058*/ 	.byte	0x03, 0x50
        /*005a*/ 	.short	0x0000


	//----- nvinfo : EIATTR_MAXREG_COUNT
	.align		4
        /*005c*/ 	.byte	0x03, 0x1b
        /*005e*/ 	.short	0x00ff


	//----- nvinfo : EIATTR_NUM_BARRIERS
	.align		4
        /*0060*/ 	.byte	0x02, 0x4c
        /*0062*/ 	.byte	0x01
	.zero		1


	//----- nvinfo : EIATTR_MERCURY_ISA_VERSION
	.align		4
        /*0064*/ 	.byte	0x03, 0x5f
        /*0066*/ 	.short	0x0101


	//----- nvinfo : EIATTR_VRC_CTA_INIT_COUNT
	.align		4
        /*0068*/ 	.byte	0x02, 0x4a
	.zero		1
	.zero		1


	//----- nvinfo : EIATTR_EXIT_INSTR_OFFSETS
	.align		4
        /*006c*/ 	.byte	0x04, 0x1c
        /*006e*/ 	.short	(.L_21 - .L_20)


	//   ....[0]....
.L_20:
        /*0070*/ 	.word	0x000005b0


	//   ....[1]....
        /*0074*/ 	.word	0x00000770


	//----- nvinfo : EIATTR_CRS_STACK_SIZE
	.align		4
.L_21:
        /*0078*/ 	.byte	0x04, 0x1e
        /*007a*/ 	.short	(.L_23 - .L_22)
.L_22:
        /*007c*/ 	.word	0x00000000


	//----- nvinfo : EIATTR_CBANK_PARAM_SIZE
	.align		4
.L_23:
        /*0080*/ 	.byte	0x03, 0x19
        /*0082*/ 	.short	0x0024


	//----- nvinfo : EIATTR_PARAM_CBANK
	.align		4
        /*0084*/ 	.byte	0x04, 0x0a
        /*0086*/ 	.short	(.L_25 - .L_24)
	.align		4
.L_24:
        /*0088*/ 	.word	index@(.nv.constant0._Z14layernorm_reluPfS_S_S_i)
        /*008c*/ 	.short	0x0380
        /*008e*/ 	.short	0x0024


	//----- nvinfo : EIATTR_SW_WAR
	.align		4
.L_25:
        /*0090*/ 	.byte	0x04, 0x36
        /*0092*/ 	.short	(.L_27 - .L_26)
.L_26:
        /*0094*/ 	.word	0x00000008
.L_27:


//--------------------- .nv.callgraph             --------------------------
	.section	.nv.callgraph,"",@"SHT_CUDA_CALLGRAPH"
	.align	4
	.sectionentsize	8
	.align		4
        /*0000*/ 	.word	0x00000000
	.align		4
        /*0004*/ 	.word	0xffffffff
	.align		4
        /*0008*/ 	.word	0x00000000
	.align		4
        /*000c*/ 	.word	0xfffffffe
	.align		4
        /*0010*/ 	.word	0x00000000
	.align		4
        /*0014*/ 	.word	0xfffffffd
	.align		4
        /*0018*/ 	.word	0x00000000
	.align		4
        /*001c*/ 	.word	0xfffffffc


//--------------------- .text._Z14layernorm_reluPfS_S_S_i --------------------------
	.section	.text._Z14layernorm_reluPfS_S_S_i,"ax",@progbits
	.align	128
        .global         _Z14layernorm_reluPfS_S_S_i
        .type           _Z14layernorm_reluPfS_S_S_i,@function
        .size           _Z14layernorm_reluPfS_S_S_i,(.L_x_17 - _Z14layernorm_reluPfS_S_S_i)
        .other          _Z14layernorm_reluPfS_S_S_i,@"STO_CUDA_ENTRY STV_DEFAULT"
_Z14layernorm_reluPfS_S_S_i:
.text._Z14layernorm_reluPfS_S_S_i:
[----:B------:R-:W-:Y:S01]  /*0000*/  LDC R1, c[0x0][0x37c] ;  /* 0x0000df00ff017b82 */ /* 0x000fe20000000800 */
[----:B------:R-:W0:Y:S07]  /*0010*/  S2R R8, SR_TID.X ;  /* 0x0000000000087919 */ /* 0x000e2e0000002100 */
[----:B------:R-:W1:Y:S01]  /*0020*/  S2UR UR5, SR_CTAID.X ;  /* 0x00000000000579c3 */ /* 0x000e620000002500 */
[----:B------:R-:W2:Y:S01]  /*0030*/  LDCU.64 UR6, c[0x0][0x380] ;  /* 0x00007000ff0677ac */ /* 0x000ea20008000a00 */
[----:B------:R-:W-:Y:S01]  /*0040*/  BSSY.RECONVERGENT B0, `(.L_x_0) ;  /* 0x0000013000007945 */ /* 0x000fe20003800200 */
[----:B------:R-:W3:Y:S01]  /*0050*/  S2R R15, SR_CgaCtaId ;  /* 0x00000000000f7919 */ /* 0x000ee20000008800 */
[----:B------:R-:W-:Y:S01]  /*0060*/  IMAD.MOV.U32 R10, RZ, RZ, RZ ;  /* 0x000000ffff0a7224 */ /* 0x000fe200078e00ff */
[----:B------:R-:W4:Y:S01]  /*0070*/  LDCU UR4, c[0x0][0x360] ;  /* 0x00006c00ff0477ac */ /* 0x000f220008000800 */
[----:B------:R-:W-:-:S02]  /*0080*/  MOV R14, 0x400 ;  /* 0x00000400000e7802 */ /* 0x000fc40000000f00 */
[----:B------:R-:W1:Y:S01]  /*0090*/  LDC R5, c[0x0][0x3a0] ;  /* 0x0000e800ff057b82 */ /* 0x000e620000000800 */
[----:B----4-:R-:W-:-:S05]  /*00a0*/  IMAD.U32 R9, RZ, RZ, UR4 ;  /* 0x00000004ff097e24 */ /* 0x010fca000f8e00ff */
[----:B------:R-:W-:Y:S01]  /*00b0*/  ISETP.GE.U32.AND P1, PT, R9, 0x2, PT ;  /* 0x000000020900780c */ /* 0x000fe20003f26070 */
[----:B-1----:R-:W-:-:S05]  /*00c0*/  IMAD R3, R5, UR5, RZ ;  /* 0x0000000505037c24 */ /* 0x002fca000f8e02ff */
[----:B0-----:R-:W-:-:S04]  /*00d0*/  IADD3 R2, P0, PT, R3, R8, RZ ;  /* 0x0000000803027210 */ /* 0x001fc80007f1e0ff */
[----:B------:R-:W-:Y:S01]  /*00e0*/  LEA.HI.X.SX32 R3, R3, RZ, 0x1, P0 ;  /* 0x000000ff03037211 */ /* 0x000fe200000f0eff */
[----:B------:R-:W-:Y:S01]  /*00f0*/  IMAD.SHL.U32 R6, R2, 0x4, RZ ;  /* 0x0000000402067824 */ /* 0x000fe200078e00ff */
[----:B------:R-:W-:Y:S02]  /*0100*/  ISETP.GE.AND P0, PT, R8, R5, PT ;  /* 0x000000050800720c */ /* 0x000fe40003f06270 */
[----:B------:R-:W-:Y:S02]  /*0110*/  SHF.L.U64.HI R2, R2, 0x2, R3 ;  /* 0x0000000202027819 */ /* 0x000fe40000010203 */
[----:B--2---:R-:W-:-:S04]  /*0120*/  IADD3 R4, P2, PT, R6, UR6, RZ ;  /* 0x0000000606047c10 */ /* 0x004fc8000ff5e0ff */
[----:B------:R-:W-:Y:S01]  /*0130*/  IADD3.X R5, PT, PT, R2, UR7, RZ, P2, !PT ;  /* 0x0000000702057c10 */ /* 0x000fe200097fe4ff */
[----:B------:R-:W0:Y:S04]  /*0140*/  LDCU.64 UR6, c[0x0][0x358] ;  /* 0x00006b00ff0677ac */ /* 0x000e280008000a00 */
[----:B---3--:R-:W-:Y:S05]  /*0150*/  @P0 BRA `(.L_x_1) ;  /* 0x0000000000040947 */ /* 0x008fea0003800000 */
[----:B0-----:R1:W5:Y:S02]  /*0160*/  LDG.E R10, desc[UR6][R4.64] ;  /* 0x00000006040a7981 */ /* 0x001364000c1e1900 */
.L_x_1:
[----:B0-----:R-:W-:Y:S05]  /*0170*/  BSYNC.RECONVERGENT B0 ;  /* 0x0000000000007941 */ /* 0x001fea0003800200 */
.L_x_0:
[----:B------:R-:W-:Y:S05]  /*0180*/  @!P1 BRA `(.L_x_2) ;  /* 0x0000000000409947 */ /* 0x000fea0003800000 */
[----:B------:R-:W0:Y:S01]  /*0190*/  S2UR UR5, SR_CgaCtaId ;  /* 0x00000000000579c3 */ /* 0x000e220000008800 */
[----:B------:R-:W-:Y:S01]  /*01a0*/  UMOV UR4, 0x400 ;  /* 0x0000040000047882 */ /* 0x000fe20000000000 */
[----:B------:R-:W-:Y:S02]  /*01b0*/  IMAD.MOV.U32 R3, RZ, RZ, R9 ;  /* 0x000000ffff037224 */ /* 0x000fe400078e0009 */
[----:B-----5:R-:W-:Y:S01]  /*01c0*/  IMAD.MOV.U32 R7, RZ, RZ, R10 ;  /* 0x000000ffff077224 */ /* 0x020fe200078e000a */
[----:B0-----:R-:W-:-:S06]  /*01d0*/  ULEA UR4, UR5, UR4, 0x18 ;  /* 0x0000000405047291 */ /* 0x001fcc000f8ec0ff */
[----:B------:R-:W-:-:S07]  /*01e0*/  LEA R0, R8, UR4, 0x2 ;  /* 0x0000000408007c11 */ /* 0x000fce000f8e10ff */
.L_x_3:
[----:B------:R-:W-:Y:S01]  /*01f0*/  BAR.SYNC.DEFER_BLOCKING 0x0 ;  /* 0x0000000000007b1d */ /* 0x000fe20000010000 */
[----:B------:R-:W-:-:S04]  /*0200*/  SHF.R.U32.HI R13, RZ, 0x1, R3 ;  /* 0x00000001ff0d7819 */ /* 0x000fc80000011603 */
[----:B------:R-:W-:-:S13]  /*0210*/  ISETP.GE.U32.AND P0, PT, R8, R13, PT ;  /* 0x0000000d0800720c */ /* 0x000fda0003f06070 */
[----:B------:R-:W-:-:S05]  /*0220*/  @!P0 IMAD R11, R13, 0x4, R0 ;  /* 0x000000040d0b8824 */ /* 0x000fca00078e0200 */
[----:B0-----:R-:W0:Y:S02]  /*0230*/  @!P0 LDS R12, [R11] ;  /* 0x000000000b0c8984 */ /* 0x001e240000000800 */
[----:B0-----:R-:W-:Y:S01]  /*0240*/  @!P0 FADD R7, R7, R12 ;  /* 0x0000000c07078221 */ /* 0x001fe20000000000 */
[----:B------:R-:W-:Y:S01]  /*0250*/  ISETP.GT.U32.AND P0, PT, R3, 0x3, PT ;  /* 0x000000030300780c */ /* 0x000fe20003f04070 */
[----:B------:R-:W-:-:S03]  /*0260*/  IMAD.MOV.U32 R3, RZ, RZ, R13 ;  /* 0x000000ffff037224 */ /* 0x000fc600078e000d */
[----:B------:R0:W-:Y:S09]  /*0270*/  STS [R0], R7 ;  /* 0x0000000700007388 */ /* 0x0001f20000000800 */
[----:B------:R-:W-:Y:S05]  /*0280*/  @P0 BRA `(.L_x_3) ;  /* 0xfffffffc00d80947 */ /* 0x000fea000383ffff */
.L_x_2:
[----:B------:R-:W-:Y:S01]  /*0290*/  BAR.SYNC.DEFER_BLOCKING 0x0 ;  /* 0x0000000000007b1d */ /* 0x000fe20000010000 */
[----:B------:R-:W-:Y:S02]  /*02a0*/  LEA R14, R15, R14, 0x18 ;  /* 0x0000000e0f0e7211 */ /* 0x000fe400078ec0ff */
[----:B------:R-:W-:-:S03]  /*02b0*/  ISETP.GE.U32.AND P2, PT, R9, 0x2, PT ;  /* 0x000000020900780c */ /* 0x000fc60003f46070 */
[----:B------:R-:W2:Y:S01]  /*02c0*/  LDCU UR4, c[0x0][0x3a0] ;  /* 0x00007400ff0477ac */ /* 0x000ea20008000800 */
[----:B0-----:R-:W0:Y:S01]  /*02d0*/  LDS R0, [R14] ;  /* 0x000000000e007984 */ /* 0x001e220000000800 */
[----:B--2---:R-:W-:-:S04]  /*02e0*/  I2FP.F32.S32 R3, UR4 ;  /* 0x0000000400037c45 */ /* 0x004fc80008201400 */
[----:B------:R-:W2:Y:S02]  /*02f0*/  MUFU.RCP R12, R3 ;  /* 0x00000003000c7308 */ /* 0x000ea40000001000 */
[----:B--2---:R-:W-:-:S04]  /*0300*/  FFMA R7, -R3, R12, 1 ;  /* 0x3f80000003077423 */ /* 0x004fc8000000010c */
[----:B------:R-:W-:Y:S02]  /*0310*/  FFMA R7, R12, R7, R12 ;  /* 0x000000070c077223 */ /* 0x000fe4000000000c */
[----:B0-----:R-:W0:Y:S02]  /*0320*/  FCHK P0, R0, R3 ;  /* 0x0000000300007302 */ /* 0x001e240000000000 */
[----:B------:R-:W-:-:S04]  /*0330*/  FFMA R12, R0, R7, RZ ;  /* 0x00000007000c7223 */ /* 0x000fc800000000ff */
[----:B------:R-:W-:-:S04]  /*0340*/  FFMA R11, -R3, R12, R0 ;  /* 0x0000000c030b7223 */ /* 0x000fc80000000100 */
[----:B------:R-:W-:Y:S01]  /*0350*/  FFMA R7, R7, R11, R12 ;  /* 0x0000000b07077223 */ /* 0x000fe2000000000c */
[----:B------:R-:W-:Y:S01]  /*0360*/  IMAD R11, R9, 0x4, R14 ;  /* 0x00000004090b7824 */ /* 0x000fe200078e020e */
[----:B0-----:R-:W-:Y:S06]  /*0370*/  @!P0 BRA `(.L_x_4) ;  /* 0x00000000000c8947 */ /* 0x001fec0003800000 */
[----:B------:R-:W-:-:S07]  /*0380*/  MOV R12, 0x3a0 ;  /* 0x000003a0000c7802 */ /* 0x000fce0000000f00 */
[----:B-1---5:R-:W-:Y:S05]  /*0390*/  CALL.REL.NOINC `($__internal_0_$__cuda_sm3x_div_rn_noftz_f32_slowpath) ;  /* 0x0000000000f87944 */ /* 0x022fea0003c00000 */
[----:B------:R-:W-:-:S07]  /*03a0*/  IMAD.MOV.U32 R7, RZ, RZ, R0 ;  /* 0x000000ffff077224 */ /* 0x000fce00078e0000 */
.L_x_4:
[----:B------:R-:W-:Y:S05]  /*03b0*/  @!P2 BRA `(.L_x_5) ;  /* 0x000000000040a947 */ /* 0x000fea0003800000 */
[----:B------:R-:W0:Y:S01]  /*03c0*/  LDCU UR4, c[0x0][0x3a0] ;  /* 0x00007400ff0477ac */ /* 0x000e220008000800 */
[----:B-----5:R-:W-:Y:S01]  /*03d0*/  FADD R10, -R7, R10 ;  /* 0x0000000a070a7221 */ /* 0x020fe20000000100 */
[----:B------:R-:W-:-:S03]  /*03e0*/  IMAD R15, R8, 0x4, R11 ;  /* 0x00000004080f7824 */ /* 0x000fc600078e020b */
[----:B------:R-:W-:Y:S01]  /*03f0*/  FMUL R10, R10, R10 ;  /* 0x0000000a0a0a7220 */ /* 0x000fe20000400000 */
[----:B0-----:R-:W-:-:S04]  /*0400*/  ISETP.GE.AND P0, PT, R8, UR4, PT ;  /* 0x0000000408007c0c */ /* 0x001fc8000bf06270 */
[----:B------:R-:W-:-:S09]  /*0410*/  FSEL R10, R10, RZ, !P0 ;  /* 0x000000ff0a0a7208 */ /* 0x000fd20004000000 */
.L_x_6:
        /* <DEDUP_REMOVED lines=10> */
.L_x_5:
[----:B------:R-:W-:Y:S06]  /*04c0*/  BAR.SYNC.DEFER_BLOCKING 0x0 ;  /* 0x0000000000007b1d */ /* 0x000fec0000010000 */
[----:B------:R-:W2:Y:S01]  /*04d0*/  MUFU.RCP R0, R3 ;  /* 0x0000000300007308 */ /* 0x000ea20000001000 */
[----:B------:R-:W3:Y:S01]  /*04e0*/  LDCU UR4, c[0x0][0x3a0] ;  /* 0x00007400ff0477ac */ /* 0x000ee20008000800 */
[----:B--2---:R-:W-:Y:S01]  /*04f0*/  FFMA R9, -R3, R0, 1 ;  /* 0x3f80000003097423 */ /* 0x004fe20000000100 */
[----:B------:R-:W2:Y:S01]  /*0500*/  LDS R12, [R11] ;  /* 0x000000000b0c7984 */ /* 0x000ea20000000800 */
[----:B---3--:R-:W-:-:S02]  /*0510*/  ISETP.GE.AND P2, PT, R8, UR4, PT ;  /* 0x0000000408007c0c */ /* 0x008fc4000bf46270 */
[----:B------:R-:W-:Y:S02]  /*0520*/  FFMA R0, R0, R9, R0 ;  /* 0x0000000900007223 */ /* 0x000fe40000000000 */
[----:B--2---:R-:W2:Y:S02]  /*0530*/  FCHK P0, R12, R3 ;  /* 0x000000030c007302 */ /* 0x004ea40000000000 */
[----:B------:R-:W-:-:S04]  /*0540*/  FFMA R9, R0, R12, RZ ;  /* 0x0000000c00097223 */ /* 0x000fc800000000ff */
[----:B0----5:R-:W-:-:S04]  /*0550*/  FFMA R10, -R3, R9, R12 ;  /* 0x00000009030a7223 */ /* 0x021fc8000000010c */
[----:B------:R-:W-:Y:S01]  /*0560*/  FFMA R0, R0, R10, R9 ;  /* 0x0000000a00007223 */ /* 0x000fe20000000009 */
[----:B--2---:R-:W-:Y:S06]  /*0570*/  @!P0 BRA `(.L_x_7) ;  /* 0x00000000000c8947 */ /* 0x004fec0003800000 */
[----:B------:R-:W-:Y:S01]  /*0580*/  IMAD.MOV.U32 R0, RZ, RZ, R12 ;  /* 0x000000ffff007224 */ /* 0x000fe200078e000c */
[----:B------:R-:W-:-:S07]  /*0590*/  MOV R12, 0x5b0 ;  /* 0x000005b0000c7802 */ /* 0x000fce0000000f00 */
[----:B-1----:R-:W-:Y:S05]  /*05a0*/  CALL.REL.NOINC `($__internal_0_$__cuda_sm3x_div_rn_noftz_f32_slowpath) ;  /* 0x0000000000747944 */ /* 0x002fea0003c00000 */
.L_x_7:
[----:B------:R-:W-:Y:S05]  /*05b0*/  @P2 EXIT ;  /* 0x000000000000294d */ /* 0x000fea0003800000 */
[----:B------:R-:W0:Y:S01]  /*05c0*/  LDCU.128 UR8, c[0x0][0x390] ;  /* 0x00007200ff0877ac */ /* 0x000e220008000c00 */
[----:B------:R-:W-:Y:S01]  /*05d0*/  IMAD.SHL.U32 R12, R8, 0x4, RZ ;  /* 0x00000004080c7824 */ /* 0x000fe200078e00ff */
[----:B------:R-:W-:Y:S01]  /*05e0*/  SHF.R.U32.HI R8, RZ, 0x1e, R8 ;  /* 0x0000001eff087819 */ /* 0x000fe20000011608 */
[----:B------:R1:W2:Y:S03]  /*05f0*/  LDG.E R14, desc[UR6][R4.64] ;  /* 0x00000006040e7981 */ /* 0x0002a6000c1e1900 */
[C---:B0-----:R-:W-:Y:S02]  /*0600*/  IADD3 R10, P0, PT, R12.reuse, UR8, RZ ;  /* 0x000000080c0a7c10 */ /* 0x041fe4000ff1e0ff */
[----:B------:R-:W-:Y:S02]  /*0610*/  IADD3 R12, P1, PT, R12, UR10, RZ ;  /* 0x0000000a0c0c7c10 */ /* 0x000fe4000ff3e0ff */
[----:B------:R-:W-:-:S02]  /*0620*/  IADD3.X R11, PT, PT, R8, UR9, RZ, P0, !PT ;  /* 0x00000009080b7c10 */ /* 0x000fc400087fe4ff */
[----:B------:R-:W-:-:S03]  /*0630*/  IADD3.X R13, PT, PT, R8, UR11, RZ, P1, !PT ;  /* 0x0000000b080d7c10 */ /* 0x000fc60008ffe4ff */
[----:B------:R-:W3:Y:S04]  /*0640*/  LDG.E R10, desc[UR6][R10.64] ;  /* 0x000000060a0a7981 */ /* 0x000ee8000c1e1900 */
[----:B------:R-:W3:Y:S01]  /*0650*/  LDG.E R12, desc[UR6][R12.64] ;  /* 0x000000060c0c7981 */ /* 0x000ee2000c1e1900 */
[----:B------:R-:W0:Y:S01]  /*0660*/  F2F.F64.F32 R8, R0 ;  /* 0x0000000000087310 */ /* 0x000e220000201800 */
[----:B------:R-:W-:Y:S01]  /*0670*/  UMOV UR4, 0x88e368f1 ;  /* 0x88e368f100047882 */ /* 0x000fe20000000000 */
[----:B------:R-:W-:Y:S02]  /*0680*/  UMOV UR5, 0x3ee4f8b5 ;  /* 0x3ee4f8b500057882 */ /* 0x000fe40000000000 */
[----:B0-----:R-:W-:Y:S02]  /*0690*/  DADD R8, R8, UR4 ;  /* 0x0000000408087e29 */ /* 0x001fe40008000000 */
[----:B------:R-:W0:Y:S04]  /*06a0*/  LDCU.64 UR4, c[0x0][0x388] ;  /* 0x00007100ff0477ac */ /* 0x000e280008000a00 */
[----:B------:R-:W4:Y:S02]  /*06b0*/  F2F.F32.F64 R3, R8 ;  /* 0x0000000800037310 */ /* 0x000f240000301000 */
[----:B----4-:R-:W-:-:S13]  /*06c0*/  FSETP.GEU.AND P0, PT, |R3|, 1.175494350822287508e-38, PT ;  /* 0x008000000300780b */ /* 0x010fda0003f0e200 */
[----:B------:R-:W-:-:S04]  /*06d0*/  @!P0 FMUL R3, R3, 16777216 ;  /* 0x4b80000003038820 */ /* 0x000fc80000400000 */
[----:B-1----:R-:W1:Y:S02]  /*06e0*/  MUFU.RSQ R4, R3 ;  /* 0x0000000300047308 */ /* 0x002e640000001400 */
[----:B-1----:R-:W-:Y:S01]  /*06f0*/  @!P0 FMUL R4, R4, 4096 ;  /* 0x4580000004048820 */ /* 0x002fe20000400000 */
[----:B0-----:R-:W-:Y:S01]  /*0700*/  IADD3 R6, P0, PT, R6, UR4, RZ ;  /* 0x0000000406067c10 */ /* 0x001fe2000ff1e0ff */
[----:B--2---:R-:W-:-:S04]  /*0710*/  FADD R7, R14, -R7 ;  /* 0x800000070e077221 */ /* 0x004fc80000000000 */
[----:B------:R-:W-:-:S04]  /*0720*/  FMUL R7, R4, R7 ;  /* 0x0000000704077220 */ /* 0x000fc80000400000 */
[----:B---3--:R-:W-:Y:S01]  /*0730*/  FFMA R10, R7, R10, R12 ;  /* 0x0000000a070a7223 */ /* 0x008fe2000000000c */
[----:B------:R-:W-:-:S04]  /*0740*/  IADD3.X R7, PT, PT, R2, UR5, RZ, P0, !PT ;  /* 0x0000000502077c10 */ /* 0x000fc800087fe4ff */
[----:B------:R-:W-:-:S05]  /*0750*/  FMNMX R5, RZ, R10, !PT ;  /* 0x0000000aff057209 */ /* 0x000fca0007800000 */
[----:B------:R-:W-:Y:S01]  /*0760*/  STG.E desc[UR6][R6.64], R5 ;  /* 0x0000000506007986 */ /* 0x000fe2000c101906 */
[----:B------:R-:W-:Y:S05]  /*0770*/  EXIT ;  /* 0x000000000000794d */ /* 0x000fea0003800000 */
        .weak           $__internal_0_$__cuda_sm3x_div_rn_noftz_f32_slowpath
        .type           $__internal_0_$__cuda_sm3x_div_rn_noftz_f32_slowpath,@function
        .size           $__internal_0_$__cuda_sm3x_div_rn_noftz_f32_slowpath,(.L_x_17 - $__internal_0_$__cuda_sm3x_div_rn_noftz_f32_slowpath)
$__internal_0_$__cuda_sm3x_div_rn_noftz_f32_slowpath:
[--C-:B------:R-:W-:Y:S01]  /*0780*/  SHF.R.U32.HI R14, RZ, 0x17, R3.reuse ;  /* 0x00000017ff0e7819 */ /* 0x100fe20000011603 */
[----:B------:R-:W-:Y:S01]  /*0790*/  IMAD.MOV.U32 R15, RZ, RZ, R3 ;  /* 0x000000ffff0f7224 */ /* 0x000fe200078e0003 */
[----:B------:R-:W-:Y:S02]  /*07a0*/  SHF.R.U32.HI R13, RZ, 0x17, R0 ;  /* 0x00000017ff0d7819 */ /* 0x000fe40000011600 */
[----:B------:R-:W-:Y:S02]  /*07b0*/  LOP3.LUT R14, R14, 0xff, RZ, 0xc0, !PT ;  /* 0x000000ff0e0e7812 */ /* 0x000fe400078ec0ff */
[----:B------:R-:W-:-:S03]  /*07c0*/  LOP3.LUT R17, R13, 0xff, RZ, 0xc0, !PT ;  /* 0x000000ff0d117812 */ /* 0x000fc600078ec0ff */
[----:B------:R-:W-:Y:S02]  /*07d0*/  VIADD R18, R14, 0xffffffff ;  /* 0xffffffff0e127836 */ /* 0x000fe40000000000 */
[----:B------:R-:W-:-:S03]  /*07e0*/  VIADD R16, R17, 0xffffffff ;  /* 0xffffffff11107836 */ /* 0x000fc60000000000 */
[----:B------:R-:W-:-:S04]  /*07f0*/  ISETP.GT.U32.AND P0, PT, R18, 0xfd, PT ;  /* 0x000000fd1200780c */ /* 0x000fc80003f04070 */
[----:B------:R-:W-:-:S13]  /*0800*/  ISETP.GT.U32.OR P0, PT, R16, 0xfd, P0 ;  /* 0x000000fd1000780c */ /* 0x000fda0000704470 */
[----:B------:R-:W-:Y:S01]  /*0810*/  @!P0 IMAD.MOV.U32 R13, RZ, RZ, RZ ;  /* 0x000000ffff0d8224 */ /* 0x000fe200078e00ff */
[----:B------:R-:W-:Y:S06]  /*0820*/  @!P0 BRA `(.L_x_8) ;  /* 0x00000000005c8947 */ /* 0x000fec0003800000 */
[----:B------:R-:W-:Y:S02]  /*0830*/  FSETP.GTU.FTZ.AND P0, PT, |R0|, +INF , PT ;  /* 0x7f8000000000780b */ /* 0x000fe40003f1c200 */
[----:B------:R-:W-:-:S04]  /*0840*/  FSETP.GTU.FTZ.AND P1, PT, |R3|, +INF , PT ;  /* 0x7f8000000300780b */ /* 0x000fc80003f3c200 */
[----:B------:R-:W-:-:S13]  /*0850*/  PLOP3.LUT P0, PT, P0, P1, PT, 0xf8, 0x8f ;  /* 0x00000000008f781c */ /* 0x000fda0000703f70 */
[----:B------:R-:W-:Y:S05]  /*0860*/  @P0 BRA `(.L_x_9) ;  /* 0x0000000400440947 */ /* 0x000fea0003800000 */
[----:B------:R-:W-:-:S13]  /*0870*/  LOP3.LUT P0, RZ, R15, 0x7fffffff, R0, 0xc8, !PT ;  /* 0x7fffffff0fff7812 */ /* 0x000fda000780c800 */
[----:B------:R-:W-:Y:S05]  /*0880*/  @!P0 BRA `(.L_x_10) ;  /* 0x0000000400348947 */ /* 0x000fea0003800000 */
[C---:B------:R-:W-:Y:S02]  /*0890*/  FSETP.NEU.FTZ.AND P3, PT, |R0|.reuse, +INF , PT ;  /* 0x7f8000000000780b */ /* 0x040fe40003f7d200 */
[----:B------:R-:W-:Y:S02]  /*08a0*/  FSETP.NEU.FTZ.AND P1, PT, |R3|, +INF , PT ;  /* 0x7f8000000300780b */ /* 0x000fe40003f3d200 */
[----:B------:R-:W-:-:S11]  /*08b0*/  FSETP.NEU.FTZ.AND P0, PT, |R0|, +INF , PT ;  /* 0x7f8000000000780b */ /* 0x000fd60003f1d200 */
[----:B------:R-:W-:Y:S05]  /*08c0*/  @!P1 BRA !P3, `(.L_x_10) ;  /* 0x0000000400249947 */ /* 0x000fea0005800000 */
[----:B------:R-:W-:-:S04]  /*08d0*/  LOP3.LUT P3, RZ, R0, 0x7fffffff, RZ, 0xc0, !PT ;  /* 0x7fffffff00ff7812 */ /* 0x000fc8000786c0ff */
[----:B------:R-:W-:-:S13]  /*08e0*/  PLOP3.LUT P1, PT, P1, P3, PT, 0x2f, 0xf2 ;  /* 0x0000000000f2781c */ /* 0x000fda0000f26577 */
[----:B------:R-:W-:Y:S05]  /*08f0*/  @P1 BRA `(.L_x_11) ;  /* 0x0000000400101947 */ /* 0x000fea0003800000 */
[----:B------:R-:W-:-:S04]  /*0900*/  LOP3.LUT P1, RZ, R15, 0x7fffffff, RZ, 0xc0, !PT ;  /* 0x7fffffff0fff7812 */ /* 0x000fc8000782c0ff */
[----:B------:R-:W-:-:S13]  /*0910*/  PLOP3.LUT P0, PT, P0, P1, PT, 0x2f, 0xf2 ;  /* 0x0000000000f2781c */ /* 0x000fda0000702577 */
[----:B------:R-:W-:Y:S05]  /*0920*/  @P0 BRA `(.L_x_12) ;  /* 0x0000000000f80947 */ /* 0x000fea0003800000 */
[----:B------:R-:W-:Y:S02]  /*0930*/  ISETP.GE.AND P0, PT, R16, RZ, PT ;  /* 0x000000ff1000720c */ /* 0x000fe40003f06270 */
[----:B------:R-:W-:-:S11]  /*0940*/  ISETP.GE.AND P1, PT, R18, RZ, PT ;  /* 0x000000ff1200720c */ /* 0x000fd60003f26270 */
[----:B------:R-:W-:Y:S02]  /*0950*/  @P0 IMAD.MOV.U32 R13, RZ, RZ, RZ ;  /* 0x000000ffff0d0224 */ /* 0x000fe400078e00ff */
[----:B------:R-:W-:Y:S01]  /*0960*/  @!P0 FFMA R0, R0, 1.84467440737095516160e+19, RZ ;  /* 0x5f80000000008823 */ /* 0x000fe200000000ff */
[----:B------:R-:W-:Y:S02]  /*0970*/  @!P0 IMAD.MOV.U32 R13, RZ, RZ, -0x40 ;  /* 0xffffffc0ff0d8424 */ /* 0x000fe400078e00ff */
[----:B------:R-:W-:Y:S02]  /*0980*/  @!P1 FFMA R15, R3, 1.84467440737095516160e+19, RZ ;  /* 0x5f800000030f9823 */ /* 0x000fe400000000ff */
[----:B------:R-:W-:-:S07]  /*0990*/  @!P1 VIADD R13, R13, 0x40 ;  /* 0x000000400d0d9836 */ /* 0x000fce0000000000 */
.L_x_8:
[----:B------:R-:W-:Y:S01]  /*09a0*/  LEA R16, R14, 0xc0800000, 0x17 ;  /* 0xc08000000e107811 */ /* 0x000fe200078eb8ff */
[----:B------:R-:W-:-:S04]  /*09b0*/  VIADD R17, R17, 0xffffff81 ;  /* 0xffffff8111117836 */ /* 0x000fc80000000000 */
[----:B------:R-:W-:Y:S02]  /*09c0*/  IMAD.IADD R16, R15, 0x1, -R16 ;  /* 0x000000010f107824 */ /* 0x000fe400078e0a10 */
[C---:B------:R-:W-:Y:S02]  /*09d0*/  IMAD R0, R17.reuse, -0x800000, R0 ;  /* 0xff80000011007824 */ /* 0x040fe400078e0200 */
[----:B------:R0:W1:Y:S01]  /*09e0*/  MUFU.RCP R15, R16 ;  /* 0x00000010000f7308 */ /* 0x0000620000001000 */
[----:B------:R-:W-:Y:S01]  /*09f0*/  FADD.FTZ R19, -R16, -RZ ;  /* 0x800000ff10137221 */ /* 0x000fe20000010100 */
[----:B0-----:R-:W-:-:S05]  /*0a00*/  IADD3 R16, PT, PT, R17, 0x7f, -R14 ;  /* 0x0000007f11107810 */ /* 0x001fca0007ffe80e */
[----:B------:R-:W-:Y:S02]  /*0a10*/  IMAD.IADD R13, R16, 0x1, R13 ;  /* 0x00000001100d7824 */ /* 0x000fe400078e020d */
[----:B-1----:R-:W-:-:S04]  /*0a20*/  FFMA R18, R15, R19, 1 ;  /* 0x3f8000000f127423 */ /* 0x002fc80000000013 */
[----:B------:R-:W-:-:S04]  /*0a30*/  FFMA R15, R15, R18, R15 ;  /* 0x000000120f0f7223 */ /* 0x000fc8000000000f */
[----:B------:R-:W-:-:S04]  /*0a40*/  FFMA R18, R0, R15, RZ ;  /* 0x0000000f00127223 */ /* 0x000fc800000000ff */
[----:B------:R-:W-:-:S04]  /*0a50*/  FFMA R20, R19, R18, R0 ;  /* 0x0000001213147223 */ /* 0x000fc80000000000 */
[----:B------:R-:W-:-:S04]  /*0a60*/  FFMA R20, R15, R20, R18 ;  /* 0x000000140f147223 */ /* 0x000fc80000000012 */
[----:B------:R-:W-:-:S04]  /*0a70*/  FFMA R19, R19, R20, R0 ;  /* 0x0000001413137223 */ /* 0x000fc80000000000 */
[----:B------:R-:W-:-:S05]  /*0a80*/  FFMA R0, R15, R19, R20 ;  /* 0x000000130f007223 */ /* 0x000fca0000000014 */
[----:B------:R-:W-:-:S04]  /*0a90*/  SHF.R.U32.HI R14, RZ, 0x17, R0 ;  /* 0x00000017ff0e7819 */ /* 0x000fc80000011600 */
[----:B------:R-:W-:-:S05]  /*0aa0*/  LOP3.LUT R14, R14, 0xff, RZ, 0xc0, !PT ;  /* 0x000000ff0e0e7812 */ /* 0x000fca00078ec0ff */
[----:B------:R-:W-:-:S04]  /*0ab0*/  IMAD.IADD R17, R14, 0x1, R13 ;  /* 0x000000010e117824 */ /* 0x000fc800078e020d */
[----:B------:R-:W-:-:S05]  /*0ac0*/  VIADD R14, R17, 0xffffffff ;  /* 0xffffffff110e7836 */ /* 0x000fca0000000000 */
[----:B------:R-:W-:-:S13]  /*0ad0*/  ISETP.GE.U32.AND P0, PT, R14, 0xfe, PT ;  /* 0x000000fe0e00780c */ /* 0x000fda0003f06070 */
[----:B------:R-:W-:Y:S05]  /*0ae0*/  @!P0 BRA `(.L_x_13) ;  /* 0x0000000000808947 */ /* 0x000fea0003800000 */
[----:B------:R-:W-:-:S13]  /*0af0*/  ISETP.GT.AND P0, PT, R17, 0xfe, PT ;  /* 0x000000fe1100780c */ /* 0x000fda0003f04270 */
[----:B------:R-:W-:Y:S05]  /*0b00*/  @P0 BRA `(.L_x_14) ;  /* 0x00000000006c0947 */ /* 0x000fea0003800000 */
[----:B------:R-:W-:-:S13]  /*0b10*/  ISETP.GE.AND P0, PT, R17, 0x1, PT ;  /* 0x000000011100780c */ /* 0x000fda0003f06270 */
[----:B------:R-:W-:Y:S05]  /*0b20*/  @P0 BRA `(.L_x_15) ;  /* 0x0000000000980947 */ /* 0x000fea0003800000 */
[----:B------:R-:W-:Y:S02]  /*0b30*/  ISETP.GE.AND P0, PT, R17, -0x18, PT ;  /* 0xffffffe81100780c */ /* 0x000fe40003f06270 */
[----:B------:R-:W-:-:S11]  /*0b40*/  LOP3.LUT R0, R0, 0x80000000, RZ, 0xc0, !PT ;  /* 0x8000000000007812 */ /* 0x000fd600078ec0ff */
[----:B------:R-:W-:Y:S05]  /*0b50*/  @!P0 BRA `(.L_x_15) ;  /* 0x00000000008c8947 */ /* 0x000fea0003800000 */
[CCC-:B------:R-:W-:Y:S01]  /*0b60*/  FFMA.RZ R13, R15.reuse, R19.reuse, R20.reuse ;  /* 0x000000130f0d7223 */ /* 0x1c0fe2000000c014 */
[-CC-:B------:R-:W-:Y:S01]  /*0b70*/  FFMA.RM R14, R15, R19.reuse, R20.reuse ;  /* 0x000000130f0e7223 */ /* 0x180fe20000004014 */
[C---:B------:R-:W-:Y:S02]  /*0b80*/  ISETP.NE.AND P3, PT, R17.reuse, RZ, PT ;  /* 0x000000ff1100720c */ /* 0x040fe40003f65270 */
[----:B------:R-:W-:Y:S02]  /*0b90*/  ISETP.NE.AND P1, PT, R17, RZ, PT ;  /* 0x000000ff1100720c */ /* 0x000fe40003f25270 */
[----:B------:R-:W-:Y:S01]  /*0ba0*/  LOP3.LUT R16, R13, 0x7fffff, RZ, 0xc0, !PT ;  /* 0x007fffff0d107812 */ /* 0x000fe200078ec0ff */
[----:B------:R-:W-:Y:S01]  /*0bb0*/  FFMA.RP R13, R15, R19, R20 ;  /* 0x000000130f0d7223 */ /* 0x000fe20000008014 */
[----:B------:R-:W-:Y:S02]  /*0bc0*/  VIADD R15, R17, 0x20 ;  /* 0x00000020110f7836 */ /* 0x000fe40000000000 */
[----:B------:R-:W-:Y:S01]  /*0bd0*/  LOP3.LUT R16, R16, 0x800000, RZ, 0xfc, !PT ;  /* 0x0080000010107812 */ /* 0x000fe200078efcff */
[----:B------:R-:W-:Y:S01]  /*0be0*/  IMAD.MOV R17, RZ, RZ, -R17 ;  /* 0x000000ffff117224 */ /* 0x000fe200078e0a11 */
[----:B------:R-:W-:-:S02]  /*0bf0*/  FSETP.NEU.FTZ.AND P0, PT, R13, R14, PT ;  /* 0x0000000e0d00720b */ /* 0x000fc40003f1d000 */
[----:B------:R-:W-:Y:S02]  /*0c00*/  SHF.L.U32 R15, R16, R15, RZ ;  /* 0x0000000f100f7219 */ /* 0x000fe400000006ff */
[----:B------:R-:W-:Y:S02]  /*0c10*/  SEL R13, R17, RZ, P3 ;  /* 0x000000ff110d7207 */ /* 0x000fe40001800000 */
[----:B------:R-:W-:Y:S02]  /*0c20*/  ISETP.NE.AND P1, PT, R15, RZ, P1 ;  /* 0x000000ff0f00720c */ /* 0x000fe40000f25270 */
[----:B------:R-:W-:Y:S02]  /*0c30*/  SHF.R.U32.HI R13, RZ, R13, R16 ;  /* 0x0000000dff0d7219 */ /* 0x000fe40000011610 */
[----:B------:R-:W-:Y:S02]  /*0c40*/  PLOP3.LUT P0, PT, P0, P1, PT, 0xf8, 0x8f ;  /* 0x00000000008f781c */ /* 0x000fe40000703f70 */
[----:B------:R-:W-:-:S02]  /*0c50*/  SHF.R.U32.HI R15, RZ, 0x1, R13 ;  /* 0x00000001ff0f7819 */ /* 0x000fc4000001160d */
[----:B------:R-:W-:-:S04]  /*0c60*/  SEL R14, RZ, 0x1, !P0 ;  /* 0x00000001ff0e7807 */ /* 0x000fc80004000000 */
[----:B------:R-:W-:-:S04]  /*0c70*/  LOP3.LUT R14, R14, 0x1, R15, 0xf8, !PT ;  /* 0x000000010e0e7812 */ /* 0x000fc800078ef80f */
[----:B------:R-:W-:-:S05]  /*0c80*/  LOP3.LUT R14, R14, R13, RZ, 0xc0, !PT ;  /* 0x0000000d0e0e7212 */ /* 0x000fca00078ec0ff */
[----:B------:R-:W-:-:S05]  /*0c90*/  IMAD.IADD R15, R15, 0x1, R14 ;  /* 0x000000010f0f7824 */ /* 0x000fca00078e020e */
[----:B------:R-:W-:Y:S01]  /*0ca0*/  LOP3.LUT R0, R15, R0, RZ, 0xfc, !PT ;  /* 0x000000000f007212 */ /* 0x000fe200078efcff */
[----:B------:R-:W-:Y:S06]  /*0cb0*/  BRA `(.L_x_15) ;  /* 0x0000000000347947 */ /* 0x000fec0003800000 */
.L_x_14:
[----:B------:R-:W-:-:S04]  /*0cc0*/  LOP3.LUT R0, R0, 0x80000000, RZ, 0xc0, !PT ;  /* 0x8000000000007812 */ /* 0x000fc800078ec0ff */
[----:B------:R-:W-:Y:S01]  /*0cd0*/  LOP3.LUT R0, R0, 0x7f800000, RZ, 0xfc, !PT ;  /* 0x7f80000000007812 */ /* 0x000fe200078efcff */
[----:B------:R-:W-:Y:S06]  /*0ce0*/  BRA `(.L_x_15) ;  /* 0x0000000000287947 */ /* 0x000fec0003800000 */
.L_x_13:
[----:B------:R-:W-:Y:S01]  /*0cf0*/  IMAD R0, R13, 0x800000, R0 ;  /* 0x008000000d007824 */ /* 0x000fe200078e0200 */
[----:B------:R-:W-:Y:S06]  /*0d00*/  BRA `(.L_x_15) ;  /* 0x0000000000207947 */ /* 0x000fec0003800000 */
.L_x_12:
[----:B------:R-:W-:-:S04]  /*0d10*/  LOP3.LUT R0, R15, 0x80000000, R0, 0x48, !PT ;  /* 0x800000000f007812 */ /* 0x000fc800078e4800 */
[----:B------:R-:W-:Y:S01]  /*0d20*/  LOP3.LUT R0, R0, 0x7f800000, RZ, 0xfc, !PT ;  /* 0x7f80000000007812 */ /* 0x000fe200078efcff */
[----:B------:R-:W-:Y:S06]  /*0d30*/  BRA `(.L_x_15) ;  /* 0x0000000000147947 */ /* 0x000fec0003800000 */
.L_x_11:
[----:B------:R-:W-:Y:S01]  /*0d40*/  LOP3.LUT R0, R15, 0x80000000, R0, 0x48, !PT ;  /* 0x800000000f007812 */ /* 0x000fe200078e4800 */
[----:B------:R-:W-:Y:S06]  /*0d50*/  BRA `(.L_x_15) ;  /* 0x00000000000c7947 */ /* 0x000fec0003800000 */
.L_x_10:
[----:B------:R-:W0:Y:S01]  /*0d60*/  MUFU.RSQ R0, -QNAN ;  /* 0xffc0000000007908 */ /* 0x000e220000001400 */
[----:B------:R-:W-:Y:S05]  /*0d70*/  BRA `(.L_x_15) ;  /* 0x0000000000047947 */ /* 0x000fea0003800000 */
.L_x_9:
[----:B------:R-:W-:-:S07]  /*0d80*/  FADD.FTZ R0, R0, R3 ;  /* 0x0000000300007221 */ /* 0x000fce0000010000 */
.L_x_15:
[----:B------:R-:W-:-:S04]  /*0d90*/  IMAD.MOV.U32 R13, RZ, RZ, 0x0 ;  /* 0x00000000ff0d7424 */ /* 0x000fc800078e00ff */
[----:B0-----:R-:W-:Y:S05]  /*0da0*/  RET.REL.NODEC R12 `(_Z14layernorm_reluPfS_S_S_i) ;  /* 0xfffffff00c947950 */ /* 0x001fea0003c3ffff */
.L_x_16:
[----:B------:R-:W-:-:S00]  /*0db0*/  BRA `(.L_x_16) ;  /* 0xfffffffc00fc7947 */ /* 0x000fc0000383ffff */
[----:B------:R-:W-:-:S00]  /*0dc0*/  NOP ;  /* 0x0000000000007918 */ /* 0x000fc00000000000 */
        /* <DEDUP_REMOVED lines=11> */
.L_x_17:


//--------------------- .nv.shared._Z14layernorm_reluPfS_S_S_i --------------------------
	.section	.nv.shared._Z14layernorm_reluPfS_S_S_i,"aw",@nobits
	.sectionflags	@""
	.align	16
	.zero		1024


//--------------------- .nv.shared.reserved.0     --------------------------
	.section	.nv.shared.reserved.0,"aw",@nobits
	.weak		__nv_reservedSMEM_offset_0_alias
	.size		__nv_reservedSMEM_offset_0_alias, 0, 64
	.other		__nv_reservedSMEM_offset_0_alias,@"STO_CUDA_RESERVED_SHARED STV_DEFAULT"
__nv_reservedSMEM_offset_0_alias:
	.zero		0
	.zero		64


//--------------------- .nv.constant0._Z14layernorm_reluPfS_S_S_i --------------------------
	.section	.nv.constant0._Z14layernorm_reluPfS_S_S_i,"a",@progbits
	.sectionflags	@""
	.align	4
.nv.constant0._Z14layernorm_reluPfS_S_S_i:
	.zero		932


//--------------------- SYMBOLS --------------------------

	.type		.nv.reservedSmem.offset0,@object
	.size		.nv.reservedSmem.offset0,0x4
	.type		.nv.reservedSmem.cap,@object
	.size		.nv.reservedSmem.cap,0x4
